	.headerflags	@"EF_CUDA_TEXMODE_UNIFIED EF_CUDA_64BIT_ADDRESS EF_CUDA_ACCELERATORS EF_CUDA_SM90 EF_CUDA_VIRTUAL_SM(EF_CUDA_SM90)"
	.elftype	@"ET_EXEC"


//--------------------- .nv.info                  --------------------------
	.section	.nv.info,"",@"SHT_CUDA_INFO"
	.align	4


	//----- nvinfo : EIATTR_REGCOUNT
	.align		4
        /*0000*/ 	.byte	0x04, 0x2f
        /*0002*/ 	.short	(.L_1 - .L_0)
	.align		4
.L_0:
        /*0004*/ 	.word	index@(triton_poi_fused_add_convolution_mul_5)
        /*0008*/ 	.word	0x00000014


	//----- nvinfo : EIATTR_MIN_STACK_SIZE
	.align		4
.L_1:
        /*000c*/ 	.byte	0x04, 0x12
        /*000e*/ 	.short	(.L_3 - .L_2)
	.align		4
.L_2:
        /*0010*/ 	.word	index@(triton_poi_fused_add_convolution_mul_5)
        /*0014*/ 	.word	0x00000000


	//----- nvinfo : EIATTR_FRAME_SIZE
	.align		4
.L_3:
        /*0018*/ 	.byte	0x04, 0x11
        /*001a*/ 	.short	(.L_5 - .L_4)
	.align		4
.L_4:
        /*001c*/ 	.word	index@(triton_poi_fused_add_convolution_mul_5)
        /*0020*/ 	.word	0x00000000


	//----- nvinfo : EIATTR_MIN_STACK_SIZE
	.align		4
.L_5:
        /*0024*/ 	.byte	0x04, 0x12
        /*0026*/ 	.short	(.L_7 - .L_6)
	.align		4
.L_6:
        /*0028*/ 	.word	index@(triton_poi_fused_add_convolution_mul_5)
        /*002c*/ 	.word	0x00000000
.L_7:


//--------------------- .nv.info.triton_poi_fused_add_convolution_mul_5 --------------------------
	.section	.nv.info.triton_poi_fused_add_convolution_mul_5,"",@"SHT_CUDA_INFO"
	.sectionflags	@""
	.align	4


	//----- nvinfo : EIATTR_CUDA_API_VERSION
	.align		4
        /*0000*/ 	.byte	0x04, 0x37
        /*0002*/ 	.short	(.L_9 - .L_8)
.L_8:
        /*0004*/ 	.word	0x0000007c


	//----- nvinfo : EIATTR_KPARAM_INFO
	.align		4
.L_9:
        /*0008*/ 	.byte	0x04, 0x17
        /*000a*/ 	.short	(.L_11 - .L_10)
.L_10:
        /*000c*/ 	.word	0x00000000
        /*0010*/ 	.short	0x0004
        /*0012*/ 	.short	0x0020
        /*0014*/ 	.byte	0x00, 0xf0, 0x11, 0x00


	//----- nvinfo : EIATTR_KPARAM_INFO
	.align		4
.L_11:
        /*0018*/ 	.byte	0x04, 0x17
        /*001a*/ 	.short	(.L_13 - .L_12)
.L_12:
        /*001c*/ 	.word	0x00000000
        /*0020*/ 	.short	0x0003
        /*0022*/ 	.short	0x0018
        /*0024*/ 	.byte	0x00, 0xf4, 0x21, 0x00


	//----- nvinfo : EIATTR_KPARAM_INFO
	.align		4
.L_13:
        /*0028*/ 	.byte	0x04, 0x17
        /*002a*/ 	.short	(.L_15 - .L_14)
.L_14:
        /*002c*/ 	.word	0x00000000
        /*0030*/ 	.short	0x0002
        /*0032*/ 	.short	0x0010
        /*0034*/ 	.byte	0x00, 0xf4, 0x21, 0x00


	//----- nvinfo : EIATTR_KPARAM_INFO
	.align		4
.L_15:
        /*0038*/ 	.byte	0x04, 0x17
        /*003a*/ 	.short	(.L_17 - .L_16)
.L_16:
        /*003c*/ 	.word	0x00000000
        /*0040*/ 	.short	0x0001
        /*0042*/ 	.short	0x0008
        /*0044*/ 	.byte	0x00, 0xf4, 0x21, 0x00


	//----- nvinfo : EIATTR_KPARAM_INFO
	.align		4
.L_17:
        /*0048*/ 	.byte	0x04, 0x17
        /*004a*/ 	.short	(.L_19 - .L_18)
.L_18:
        /*004c*/ 	.word	0x00000000
        /*0050*/ 	.short	0x0000
        /*0052*/ 	.short	0x0000
        /*0054*/ 	.byte	0x00, 0xf4, 0x21, 0x00


	//----- nvinfo : EIATTR_SPARSE_MMA_MASK
	.align		4
.L_19:
        /*0058*/ 	.byte	0x03, 0x50
        /*005a*/ 	.short	0x0000


	//----- nvinfo : EIATTR_MAXREG_COUNT
	.align		4
        /*005c*/ 	.byte	0x03, 0x1b
        /*005e*/ 	.short	0x00ff


	//----- nvinfo : EIATTR_EXIT_INSTR_OFFSETS
	.align		4
        /*0060*/ 	.byte	0x04, 0x1c
        /*0062*/ 	.short	(.L_21 - .L_20)


	//   ....[0]....
.L_20:
        /*0064*/ 	.word	0x00000270


	//   ....[1]....
        /*0068*/ 	.word	0x00000290


	//----- nvinfo : EIATTR_REQNTID
	.align		4
.L_21:
        /*006c*/ 	.byte	0x04, 0x10
        /*006e*/ 	.short	(.L_23 - .L_22)
.L_22:
        /*0070*/ 	.word	0x00000080
        /*0074*/ 	.word	0x00000001
        /*0078*/ 	.word	0x00000001


	//----- nvinfo : EIATTR_CBANK_PARAM_SIZE
	.align		4
.L_23:
        /*007c*/ 	.byte	0x03, 0x19
        /*007e*/ 	.short	0x0024


	//----- nvinfo : EIATTR_PARAM_CBANK
	.align		4
        /*0080*/ 	.byte	0x04, 0x0a
        /*0082*/ 	.short	(.L_25 - .L_24)
	.align		4
.L_24:
        /*0084*/ 	.word	index@(.nv.constant0.triton_poi_fused_add_convolution_mul_5)
        /*0088*/ 	.short	0x0210
        /*008a*/ 	.short	0x0024


	//----- nvinfo : EIATTR_SW_WAR
	.align		4
.L_25:
        /*008c*/ 	.byte	0x04, 0x36
        /*008e*/ 	.short	(.L_27 - .L_26)
.L_26:
        /*0090*/ 	.word	0x00000008
.L_27:


//--------------------- .nv.callgraph             --------------------------
	.section	.nv.callgraph,"",@"SHT_CUDA_CALLGRAPH"
	.align	4
	.sectionentsize	8
	.align		4
        /*0000*/ 	.word	0x00000000
	.align		4
        /*0004*/ 	.word	0xffffffff
	.align		4
        /*0008*/ 	.word	0x00000000
	.align		4
        /*000c*/ 	.word	0xfffffffe
	.align		4
        /*0010*/ 	.word	0x00000000
	.align		4
        /*0014*/ 	.word	0xfffffffd
	.align		4
        /*0018*/ 	.word	0x00000000
	.align		4
        /*001c*/ 	.word	0xfffffffc


//--------------------- .text.triton_poi_fused_add_convolution_mul_5 --------------------------
	.section	.text.triton_poi_fused_add_convolution_mul_5,"ax",@progbits
	.align	128
        .global         triton_poi_fused_add_convolution_mul_5
        .type           triton_poi_fused_add_convolution_mul_5,@function
        .size           triton_poi_fused_add_convolution_mul_5,(.L_x_1 - triton_poi_fused_add_convolution_mul_5)
        .other          triton_poi_fused_add_convolution_mul_5,@"STO_CUDA_ENTRY STV_DEFAULT"
triton_poi_fused_add_convolution_mul_5:
.text.triton_poi_fused_add_convolution_mul_5:
[----:B------:R-:W0:Y:S02]  /*0000*/  LDC R1, c[0x0][0x28] ;  /* 0x00000a00ff017b82 */ /* 0x000e240000000800 */
[----:B------:R-:W1:Y:S01]  /*0010*/  S2R R0, SR_TID.X ;  /* 0x0000000000007919 */ /* 0x000e620000002100 */
[----:B------:R-:W2:Y:S01]  /*0020*/  LDC.64 R8, c[0x0][0x218] ;  /* 0x00008600ff087b82 */ /* 0x000ea20000000a00 */
[----:B------:R-:W-:Y:S01]  /*0030*/  HFMA2.MMA R15, -RZ, RZ, 0, 0 ;  /* 0x00000000ff0f7435 */ /* 0x000fe200000001ff */
[----:B------:R-:W-:Y:S01]  /*0040*/  ULDC.64 UR4, c[0x0][0x208] ;  /* 0x0000820000047ab9 */ /* 0x000fe20000000a00 */
[----:B------:R-:W3:Y:S05]  /*0050*/  S2R R11, SR_CTAID.X ;  /* 0x00000000000b7919 */ /* 0x000eea0000002500 */
[----:B------:R-:W4:Y:S08]  /*0060*/  LDC.64 R6, c[0x0][0x210] ;  /* 0x00008400ff067b82 */ /* 0x000f300000000a00 */
[----:B------:R-:W5:Y:S01]  /*0070*/  LDC.64 R4, c[0x0][0x220] ;  /* 0x00008800ff047b82 */ /* 0x000f620000000a00 */
[----:B-1----:R-:W-:Y:S01]  /*0080*/  IMAD.SHL.U32 R0, R0, 0x2, RZ ;  /* 0x0000000200007824 */ /* 0x002fe200078e00ff */
[----:B---3--:R-:W-:-:S04]  /*0090*/  SHF.R.S32.HI R2, RZ, 0x17, R11 ;  /* 0x00000017ff027819 */ /* 0x008fc8000001140b */
[----:B------:R-:W-:Y:S02]  /*00a0*/  LOP3.LUT R0, R0, 0xfe, RZ, 0xc0, !PT ;  /* 0x000000fe00007812 */ /* 0x000fe400078ec0ff */
[----:B------:R-:W-:Y:S02]  /*00b0*/  SGXT R2, R2, 0x1 ;  /* 0x000000010202781a */ /* 0x000fe40000000200 */
[----:B------:R-:W-:-:S04]  /*00c0*/  LEA R11, R11, R0, 0x8 ;  /* 0x000000000b0b7211 */ /* 0x000fc800078e40ff */
[----:B------:R-:W-:Y:S01]  /*00d0*/  LEA.HI R2, R2, R11, RZ, 0x4 ;  /* 0x0000000b02027211 */ /* 0x000fe200078f20ff */
[C---:B----4-:R-:W-:Y:S01]  /*00e0*/  IMAD.WIDE R6, R11.reuse, 0x4, R6 ;  /* 0x000000040b067825 */ /* 0x050fe200078e0206 */
[----:B------:R-:W-:Y:S02]  /*00f0*/  ISETP.GE.AND P0, PT, R11, 0x100, PT ;  /* 0x000001000b00780c */ /* 0x000fe40003f06270 */
[----:B------:R-:W-:Y:S02]  /*0100*/  SHF.R.S32.HI R0, RZ, 0x4, R2 ;  /* 0x00000004ff007819 */ /* 0x000fe40000011402 */
[----:B------:R-:W1:Y:S02]  /*0110*/  LDC.64 R2, c[0x0][0x228] ;  /* 0x00008a00ff027b82 */ /* 0x000e640000000a00 */
[----:B------:R-:W-:-:S04]  /*0120*/  LEA.HI R10, R0, R0, RZ, 0x2 ;  /* 0x00000000000a7211 */ /* 0x000fc800078f10ff */
[----:B------:R-:W-:-:S05]  /*0130*/  LOP3.LUT R13, R10, 0xfffffffc, RZ, 0xc0, !PT ;  /* 0xfffffffc0a0d7812 */ /* 0x000fca00078ec0ff */
[----:B------:R-:W-:Y:S02]  /*0140*/  IMAD.IADD R13, R0, 0x1, -R13 ;  /* 0x00000001000d7824 */ /* 0x000fe400078e0a0d */
[----:B------:R-:W-:Y:S02]  /*0150*/  IMAD.MOV.U32 R0, RZ, RZ, RZ ;  /* 0x000000ffff007224 */ /* 0x000fe400078e00ff */
[----:B--2---:R-:W-:Y:S01]  /*0160*/  IMAD.WIDE R8, R13, 0x4, R8 ;  /* 0x000000040d087825 */ /* 0x004fe200078e0208 */
[----:B------:R-:W-:Y:S02]  /*0170*/  CS2R R12, SRZ ;  /* 0x00000000000c7805 */ /* 0x000fe4000001ff00 */
[----:B------:R-:W-:Y:S01]  /*0180*/  CS2R R16, SRZ ;  /* 0x0000000000107805 */ /* 0x000fe2000001ff00 */
[C---:B-----5:R-:W-:Y:S01]  /*0190*/  IMAD.WIDE R4, R11.reuse, 0x4, R4 ;  /* 0x000000040b047825 */ /* 0x060fe200078e0204 */
[----:B------:R-:W2:Y:S04]  /*01a0*/  @!P0 LDG.E.EL R15, desc[UR4][R8.64] ;  /* 0x00000004080f8981 */ /* 0x000ea8000c2e1900 */
[----:B------:R-:W3:Y:S01]  /*01b0*/  @!P0 LDG.E.EL R0, desc[UR4][R8.64] ;  /* 0x0000000408008981 */ /* 0x000ee2000c2e1900 */
[----:B-1----:R-:W-:Y:S01]  /*01c0*/  IMAD.WIDE R2, R11, 0x4, R2 ;  /* 0x000000040b027825 */ /* 0x002fe200078e0202 */
[----:B------:R-:W-:-:S02]  /*01d0*/  CS2R R10, SRZ ;  /* 0x00000000000a7805 */ /* 0x000fc4000001ff00 */
[----:B------:R-:W2:Y:S04]  /*01e0*/  @!P0 LDG.E.64 R12, desc[UR4][R6.64] ;  /* 0x00000004060c8981 */ /* 0x000ea8000c1e1b00 */
[----:B------:R-:W4:Y:S04]  /*01f0*/  @!P0 LDG.E.64 R16, desc[UR4][R4.64] ;  /* 0x0000000404108981 */ /* 0x000f28000c1e1b00 */
[----:B------:R-:W5:Y:S01]  /*0200*/  @!P0 LDG.E.64 R10, desc[UR4][R2.64] ;  /* 0x00000004020a8981 */ /* 0x000f62000c1e1b00 */
[----:B--2---:R-:W-:Y:S01]  /*0210*/  FADD R15, R15, R12 ;  /* 0x0000000c0f0f7221 */ /* 0x004fe20000000000 */
[----:B---3--:R-:W-:-:S03]  /*0220*/  FADD R0, R0, R13 ;  /* 0x0000000d00007221 */ /* 0x008fc60000000000 */
[----:B----4-:R-:W-:Y:S01]  /*0230*/  FFMA R15, R15, 0.20000000298023223877, R16 ;  /* 0x3e4ccccd0f0f7823 */ /* 0x010fe20000000010 */
[----:B------:R-:W-:-:S03]  /*0240*/  FFMA R0, R0, 0.20000000298023223877, R17 ;  /* 0x3e4ccccd00007823 */ /* 0x000fc60000000011 */
[----:B-----5:R-:W-:Y:S01]  /*0250*/  FFMA R10, R15, 0.20000000298023223877, R10 ;  /* 0x3e4ccccd0f0a7823 */ /* 0x020fe2000000000a */
[----:B------:R-:W-:Y:S01]  /*0260*/  FFMA R11, R0, 0.20000000298023223877, R11 ;  /* 0x3e4ccccd000b7823 */ /* 0x000fe2000000000b */
[----:B------:R-:W-:Y:S06]  /*0270*/  @P0 EXIT ;  /* 0x000000000000094d */ /* 0x000fec0003800000 */
[----:B------:R-:W-:Y:S01]  /*0280*/  STG.E.64 desc[UR4][R6.64], R10 ;  /* 0x0000000a06007986 */ /* 0x000fe2000c101b04 */
[----:B------:R-:W-:Y:S05]  /*0290*/  EXIT ;  /* 0x000000000000794d */ /* 0x000fea0003800000 */
.L_x_0:
[----:B------:R-:W-:-:S00]  /*02a0*/  BRA `(.L_x_0) ;  /* 0xfffffffc00fc7947 */ /* 0x000fc0000383ffff */
[----:B------:R-:W-:-:S00]  /*02b0*/  NOP ;  /* 0x0000000000007918 */ /* 0x000fc00000000000 */
        /* <DEDUP_REMOVED lines=12> */
.L_x_1:


//--------------------- .nv.constant0.triton_poi_fused_add_convolution_mul_5 --------------------------
	.section	.nv.constant0.triton_poi_fused_add_convolution_mul_5,"a",@progbits
	.sectionflags	@""
	.align	4
.nv.constant0.triton_poi_fused_add_convolution_mul_5:
	.zero		564
